//
// Generated by NVIDIA NVVM Compiler
//
// Compiler Build ID: CL-36424714
// Cuda compilation tools, release 13.0, V13.0.88
// Based on NVVM 20.0.0
//

.version 9.0
.target sm_100
.address_size 64

	// .globl	default_function_kernel

.visible .entry default_function_kernel(
	.param .u64 .ptr .align 1 default_function_kernel_param_0,
	.param .u64 .ptr .align 1 default_function_kernel_param_1
)
.maxntid 16
{
	.reg .b32 	%r<17>;
	.reg .b32 	%f<2>;
	.reg .b64 	%rd<9>;

	ld.param.u64 	%rd1, [default_function_kernel_param_0];
	ld.param.u64 	%rd2, [default_function_kernel_param_1];
	cvta.to.global.u64 	%rd3, %rd2;
	cvta.to.global.u64 	%rd4, %rd1;
	mov.u32 	%r1, %ctaid.x;
	shr.u32 	%r2, %r1, 3;
	mul.lo.s32 	%r3, %r2, 152;
	mov.u32 	%r4, %tid.x;
	shl.b32 	%r5, %r4, 5;
	and.b32  	%r6, %r5, 64;
	and.b32  	%r7, %r5, 32;
	shl.b32 	%r8, %r1, 2;
	and.b32  	%r9, %r8, 28;
	shr.u32 	%r10, %r4, 2;
	or.b32  	%r11, %r3, %r10;
	add.s32 	%r12, %r11, %r7;
	add.s32 	%r13, %r12, %r9;
	add.s32 	%r14, %r13, %r6;
	mul.wide.u32 	%rd5, %r14, 4;
	add.s64 	%rd6, %rd4, %rd5;
	ld.global.nc.f32 	%f1, [%rd6];
	shl.b32 	%r15, %r1, 4;
	or.b32  	%r16, %r15, %r4;
	mul.wide.u32 	%rd7, %r16, 4;
	add.s64 	%rd8, %rd3, %rd7;
	st.global.f32 	[%rd8], %f1;
	ret;

}


// ===== COMPILED SASS (sm_100) =====

	.target	sm_100

	.elftype	@"ET_EXEC"


//--------------------- .note.nv.tkinfo           --------------------------
	.section	.note.nv.tkinfo,"",@"SHT_NOTE"
	.sectionflags	@"SHF_NOTE_NV_TKINFO"
	.tkinfo
        /*0018*/ 	.word	0x00000002
        /*0030*/ 	.string	""
        /*0030*/ 	.string	"ptxas"
        /*0030*/ 	.string	"Cuda compilation tools, release 13.0, V13.0.88"
        /*0030*/ 	.string	"Build cuda_13.0.r13.0/compiler.36424714_0"
        /*0030*/ 	.string	"-arch sm_100 -m 64 "



//--------------------- .note.nv.cuinfo           --------------------------
	.section	.note.nv.cuinfo,"",@"SHT_NOTE"
	.sectionflags	@"SHF_NOTE_NV_CUINFO"
        /*0018*/ 	.short	0x0002
        /*001a*/ 	.short	0x0064
        /*001c*/ 	.short	0x0082
	.zero		2


//--------------------- .nv.info                  --------------------------
	.section	.nv.info,"",@"SHT_CUDA_INFO"
	.align	4


	//----- nvinfo : EIATTR_REGCOUNT
	.align		4
        /*0000*/ 	.byte	0x04, 0x2f
        /*0002*/ 	.short	(.L_1 - .L_0)
	.align		4
.L_0:
        /*0004*/ 	.word	index@(default_function_kernel)
        /*0008*/ 	.word	0x0000000a


	//----- nvinfo : EIATTR_FRAME_SIZE
	.align		4
.L_1:
        /*000c*/ 	.byte	0x04, 0x11
        /*000e*/ 	.short	(.L_3 - .L_2)
	.align		4
.L_2:
        /*0010*/ 	.word	index@(default_function_kernel)
        /*0014*/ 	.word	0x00000000


	//----- nvinfo : EIATTR_MIN_STACK_SIZE
	.align		4
.L_3:
        /*0018*/ 	.byte	0x04, 0x12
        /*001a*/ 	.short	(.L_5 - .L_4)
	.align		4
.L_4:
        /*001c*/ 	.word	index@(default_function_kernel)
        /*0020*/ 	.word	0x00000000
.L_5:


//--------------------- .nv.compat                --------------------------
	.section	.nv.compat,"",@"SHT_CUDA_COMPAT_INFO"
	.align	4
        /*0000*/ 	.byte	0x02, 0x09, 0x00, 0x00, 0x02, 0x02, 0x01, 0x00, 0x02, 0x05, 0x05, 0x00, 0x03, 0x07, 0x01, 0x01
        /*0010*/ 	.byte	0x02, 0x03, 0x00, 0x00, 0x02, 0x06, 0x01, 0x00, 0x04, 0x0b, 0x08, 0x00, 0x09, 0x00, 0x00, 0x00
        /*0020*/ 	.byte	0x00, 0x00, 0x00, 0x00


//--------------------- .nv.info.default_function_kernel --------------------------
	.section	.nv.info.default_function_kernel,"",@"SHT_CUDA_INFO"
	.sectionflags	@""
	.align	4


	//----- nvinfo : EIATTR_CUDA_API_VERSION
	.align		4
        /*0000*/ 	.byte	0x04, 0x37
        /*0002*/ 	.short	(.L_7 - .L_6)
.L_6:
        /*0004*/ 	.word	0x00000082


	//----- nvinfo : EIATTR_KPARAM_INFO
	.align		4
.L_7:
        /*0008*/ 	.byte	0x04, 0x17
        /*000a*/ 	.short	(.L_9 - .L_8)
.L_8:
        /*000c*/ 	.word	0x00000000
        /*0010*/ 	.short	0x0001
        /*0012*/ 	.short	0x0008
        /*0014*/ 	.byte	0x00, 0xf5, 0x21, 0x00


	//----- nvinfo : EIATTR_KPARAM_INFO
	.align		4
.L_9:
        /*0018*/ 	.byte	0x04, 0x17
        /*001a*/ 	.short	(.L_11 - .L_10)
.L_10:
        /*001c*/ 	.word	0x00000000
        /*0020*/ 	.short	0x0000
        /*0022*/ 	.short	0x0000
        /*0024*/ 	.byte	0x00, 0xf5, 0x21, 0x00


	//----- nvinfo : EIATTR_SPARSE_MMA_MASK
	.align		4
.L_11:
        /*0028*/ 	.byte	0x03, 0x50
        /*002a*/ 	.short	0x0000


	//----- nvinfo : EIATTR_MAXREG_COUNT
	.align		4
        /*002c*/ 	.byte	0x03, 0x1b
        /*002e*/ 	.short	0x00ff


	//----- nvinfo : EIATTR_MERCURY_ISA_VERSION
	.align		4
        /*0030*/ 	.byte	0x03, 0x5f
        /*0032*/ 	.short	0x0101


	//----- nvinfo : EIATTR_VRC_CTA_INIT_COUNT
	.align		4
        /*0034*/ 	.byte	0x02, 0x4a
	.zero		1
	.zero		1


	//----- nvinfo : EIATTR_EXIT_INSTR_OFFSETS
	.align		4
        /*0038*/ 	.byte	0x04, 0x1c
        /*003a*/ 	.short	(.L_13 - .L_12)


	//   ....[0]....
.L_12:
        /*003c*/ 	.word	0x00000170


	//----- nvinfo : EIATTR_MAX_THREADS
	.align		4
.L_13:
        /*0040*/ 	.byte	0x04, 0x05
        /*0042*/ 	.short	(.L_15 - .L_14)
.L_14:
        /*0044*/ 	.word	0x00000010
        /*0048*/ 	.word	0x00000001
        /*004c*/ 	.word	0x00000001


	//----- nvinfo : EIATTR_CBANK_PARAM_SIZE
	.align		4
.L_15:
        /*0050*/ 	.byte	0x03, 0x19
        /*0052*/ 	.short	0x0010


	//----- nvinfo : EIATTR_PARAM_CBANK
	.align		4
        /*0054*/ 	.byte	0x04, 0x0a
        /*0056*/ 	.short	(.L_17 - .L_16)
	.align		4
.L_16:
        /*0058*/ 	.word	index@(.nv.constant0.default_function_kernel)
        /*005c*/ 	.short	0x0380
        /*005e*/ 	.short	0x0010


	//----- nvinfo : EIATTR_SW_WAR
	.align		4
.L_17:
        /*0060*/ 	.byte	0x04, 0x36
        /*0062*/ 	.short	(.L_19 - .L_18)
.L_18:
        /*0064*/ 	.word	0x00000008
.L_19:


//--------------------- .nv.callgraph             --------------------------
	.section	.nv.callgraph,"",@"SHT_CUDA_CALLGRAPH"
	.align	4
	.sectionentsize	8
	.align		4
        /*0000*/ 	.word	0x00000000
	.align		4
        /*0004*/ 	.word	0xffffffff
	.align		4
        /*0008*/ 	.word	0x00000000
	.align		4
        /*000c*/ 	.word	0xfffffffe
	.align		4
        /*0010*/ 	.word	0x00000000
	.align		4
        /*0014*/ 	.word	0xfffffffd
	.align		4
        /*0018*/ 	.word	0x00000000
	.align		4
        /*001c*/ 	.word	0xfffffffc


//--------------------- .text.default_function_kernel --------------------------
	.section	.text.default_function_kernel,"ax",@progbits
	.align	128
        .global         default_function_kernel
        .type           default_function_kernel,@function
        .size           default_function_kernel,(.L_x_1 - default_function_kernel)
        .other          default_function_kernel,@"STO_CUDA_ENTRY STV_DEFAULT"
default_function_kernel:
.text.default_function_kernel:
[----:B------:R-:W-:Y:S01]  /*0000*/  LDC R1, c[0x0][0x37c] ;  /* 0x0000df00ff017b82 */ /* 0x000fe20000000800 */
[----:B------:R-:W0:Y:S07]  /*0010*/  S2R R7, SR_TID.X ;  /* 0x0000000000077919 */ /* 0x000e2e0000002100 */
[----:B------:R-:W1:Y:S01]  /*0020*/  S2UR UR6, SR_CTAID.X ;  /* 0x00000000000679c3 */ /* 0x000e620000002500 */
[----:B------:R-:W2:Y:S07]  /*0030*/  LDCU.64 UR8, c[0x0][0x358] ;  /* 0x00006b00ff0877ac */ /* 0x000eae0008000a00 */
[----:B------:R-:W3:Y:S01]  /*0040*/  LDC.64 R2, c[0x0][0x380] ;  /* 0x0000e000ff027b82 */ /* 0x000ee20000000a00 */
[----:B-1----:R-:W-:-:S02]  /*0050*/  USHF.R.U32.HI UR4, URZ, 0x3, UR6 ;  /* 0x00000003ff047899 */ /* 0x002fc40008011606 */
[----:B------:R-:W-:Y:S02]  /*0060*/  USHF.L.U32 UR5, UR6, 0x2, URZ ;  /* 0x0000000206057899 */ /* 0x000fe400080006ff */
[----:B------:R-:W-:Y:S02]  /*0070*/  UIMAD UR4, UR4, 0x98, URZ ;  /* 0x00000098040478a4 */ /* 0x000fe4000f8e02ff */
[----:B------:R-:W-:Y:S01]  /*0080*/  ULOP3.LUT UR5, UR5, 0x1c, URZ, 0xc0, !UPT ;  /* 0x0000001c05057892 */ /* 0x000fe2000f8ec0ff */
[----:B0-----:R-:W-:Y:S01]  /*0090*/  IMAD.SHL.U32 R0, R7, 0x20, RZ ;  /* 0x0000002007007824 */ /* 0x001fe200078e00ff */
[----:B------:R-:W-:-:S04]  /*00a0*/  SHF.R.U32.HI R5, RZ, 0x2, R7 ;  /* 0x00000002ff057819 */ /* 0x000fc80000011607 */
[C---:B------:R-:W-:Y:S02]  /*00b0*/  LOP3.LUT R4, R0.reuse, 0x20, RZ, 0xc0, !PT ;  /* 0x0000002000047812 */ /* 0x040fe400078ec0ff */
[----:B------:R-:W-:Y:S02]  /*00c0*/  LOP3.LUT R5, R5, UR4, RZ, 0xfc, !PT ;  /* 0x0000000405057c12 */ /* 0x000fe4000f8efcff */
[----:B------:R-:W-:Y:S02]  /*00d0*/  LOP3.LUT R0, R0, 0x40, RZ, 0xc0, !PT ;  /* 0x0000004000007812 */ /* 0x000fe400078ec0ff */
[----:B------:R-:W-:-:S05]  /*00e0*/  IADD3 R5, PT, PT, R5, UR5, R4 ;  /* 0x0000000505057c10 */ /* 0x000fca000fffe004 */
[----:B------:R-:W-:-:S04]  /*00f0*/  IMAD.IADD R5, R0, 0x1, R5 ;  /* 0x0000000100057824 */ /* 0x000fc800078e0205 */
[----:B---3--:R-:W-:Y:S02]  /*0100*/  IMAD.WIDE.U32 R2, R5, 0x4, R2 ;  /* 0x0000000405027825 */ /* 0x008fe400078e0002 */
[----:B------:R-:W0:Y:S04]  /*0110*/  LDC.64 R4, c[0x0][0x388] ;  /* 0x0000e200ff047b82 */ /* 0x000e280000000a00 */
[----:B--2---:R-:W2:Y:S01]  /*0120*/  LDG.E.CONSTANT R3, desc[UR8][R2.64] ;  /* 0x0000000802037981 */ /* 0x004ea2000c1e9900 */
[----:B------:R-:W-:-:S06]  /*0130*/  USHF.L.U32 UR4, UR6, 0x4, URZ ;  /* 0x0000000406047899 */ /* 0x000fcc00080006ff */
[----:B------:R-:W-:-:S05]  /*0140*/  LOP3.LUT R7, R7, UR4, RZ, 0xfc, !PT ;  /* 0x0000000407077c12 */ /* 0x000fca000f8efcff */
[----:B0-----:R-:W-:-:S05]  /*0150*/  IMAD.WIDE.U32 R4, R7, 0x4, R4 ;  /* 0x0000000407047825 */ /* 0x001fca00078e0004 */
[----:B--2---:R-:W-:Y:S01]  /*0160*/  STG.E desc[UR8][R4.64], R3 ;  /* 0x0000000304007986 */ /* 0x004fe2000c101908 */
[----:B------:R-:W-:Y:S05]  /*0170*/  EXIT ;  /* 0x000000000000794d */ /* 0x000fea0003800000 */
.L_x_0:
[----:B------:R-:W-:-:S00]  /*0180*/  BRA `(.L_x_0) ;  /* 0xfffffffc00fc7947 */ /* 0x000fc0000383ffff */
[----:B------:R-:W-:-:S00]  /*0190*/  NOP ;  /* 0x0000000000007918 */ /* 0x000fc00000000000 */
        /* <DEDUP_REMOVED lines=14> */
.L_x_1:


//--------------------- .nv.shared.reserved.0     --------------------------
	.section	.nv.shared.reserved.0,"aw",@nobits
	.weak		__nv_reservedSMEM_offset_0_alias
	.size		__nv_reservedSMEM_offset_0_alias, 0, 64
	.other		__nv_reservedSMEM_offset_0_alias,@"STO_CUDA_RESERVED_SHARED STV_DEFAULT"
__nv_reservedSMEM_offset_0_alias:
	.zero		0
	.zero		64


//--------------------- .nv.constant0.default_function_kernel --------------------------
	.section	.nv.constant0.default_function_kernel,"a",@progbits
	.sectionflags	@""
	.align	4
.nv.constant0.default_function_kernel:
	.zero		912


//--------------------- SYMBOLS --------------------------

	.type		.nv.reservedSmem.offset0,@object
	.size		.nv.reservedSmem.offset0,0x4
